	.headerflags	@"EF_CUDA_TEXMODE_UNIFIED EF_CUDA_64BIT_ADDRESS EF_CUDA_ACCELERATORS EF_CUDA_SM90 EF_CUDA_VIRTUAL_SM(EF_CUDA_SM90)"
	.elftype	@"ET_EXEC"


//--------------------- .nv.info                  --------------------------
	.section	.nv.info,"",@"SHT_CUDA_INFO"
	.align	4


	//----- nvinfo : EIATTR_REGCOUNT
	.align		4
        /*0000*/ 	.byte	0x04, 0x2f
        /*0002*/ 	.short	(.L_3 - .L_2)
	.align		4
.L_2:
        /*0004*/ 	.word	index@(triton_poi_fused__native_batch_norm_legit_no_training_21)
        /*0008*/ 	.word	0x00000012


	//----- nvinfo : EIATTR_MIN_STACK_SIZE
	.align		4
.L_3:
        /*000c*/ 	.byte	0x04, 0x12
        /*000e*/ 	.short	(.L_5 - .L_4)
	.align		4
.L_4:
        /*0010*/ 	.word	index@(triton_poi_fused__native_batch_norm_legit_no_training_21)
        /*0014*/ 	.word	0x00000000


	//----- nvinfo : EIATTR_FRAME_SIZE
	.align		4
.L_5:
        /*0018*/ 	.byte	0x04, 0x11
        /*001a*/ 	.short	(.L_7 - .L_6)
	.align		4
.L_6:
        /*001c*/ 	.word	index@(triton_poi_fused__native_batch_norm_legit_no_training_21)
        /*0020*/ 	.word	0x00000000


	//----- nvinfo : EIATTR_MIN_STACK_SIZE
	.align		4
.L_7:
        /*0024*/ 	.byte	0x04, 0x12
        /*0026*/ 	.short	(.L_9 - .L_8)
	.align		4
.L_8:
        /*0028*/ 	.word	index@(triton_poi_fused__native_batch_norm_legit_no_training_21)
        /*002c*/ 	.word	0x00000000
.L_9:


//--------------------- .nv.info.triton_poi_fused__native_batch_norm_legit_no_training_21 --------------------------
	.section	.nv.info.triton_poi_fused__native_batch_norm_legit_no_training_21,"",@"SHT_CUDA_INFO"
	.sectionflags	@""
	.align	4


	//----- nvinfo : EIATTR_CUDA_API_VERSION
	.align		4
        /*0000*/ 	.byte	0x04, 0x37
        /*0002*/ 	.short	(.L_11 - .L_10)
.L_10:
        /*0004*/ 	.word	0x0000007c


	//----- nvinfo : EIATTR_KPARAM_INFO
	.align		4
.L_11:
        /*0008*/ 	.byte	0x04, 0x17
        /*000a*/ 	.short	(.L_13 - .L_12)
.L_12:
        /*000c*/ 	.word	0x00000000
        /*0010*/ 	.short	0x0006
        /*0012*/ 	.short	0x0030
        /*0014*/ 	.byte	0x00, 0xf0, 0x11, 0x00


	//----- nvinfo : EIATTR_KPARAM_INFO
	.align		4
.L_13:
        /*0018*/ 	.byte	0x04, 0x17
        /*001a*/ 	.short	(.L_15 - .L_14)
.L_14:
        /*001c*/ 	.word	0x00000000
        /*0020*/ 	.short	0x0005
        /*0022*/ 	.short	0x0028
        /*0024*/ 	.byte	0x00, 0xf4, 0x21, 0x00


	//----- nvinfo : EIATTR_KPARAM_INFO
	.align		4
.L_15:
        /*0028*/ 	.byte	0x04, 0x17
        /*002a*/ 	.short	(.L_17 - .L_16)
.L_16:
        /*002c*/ 	.word	0x00000000
        /*0030*/ 	.short	0x0004
        /*0032*/ 	.short	0x0020
        /*0034*/ 	.byte	0x00, 0xf4, 0x21, 0x00


	//----- nvinfo : EIATTR_KPARAM_INFO
	.align		4
.L_17:
        /*0038*/ 	.byte	0x04, 0x17
        /*003a*/ 	.short	(.L_19 - .L_18)
.L_18:
        /*003c*/ 	.word	0x00000000
        /*0040*/ 	.short	0x0003
        /*0042*/ 	.short	0x0018
        /*0044*/ 	.byte	0x00, 0xf4, 0x21, 0x00


	//----- nvinfo : EIATTR_KPARAM_INFO
	.align		4
.L_19:
        /*0048*/ 	.byte	0x04, 0x17
        /*004a*/ 	.short	(.L_21 - .L_20)
.L_20:
        /*004c*/ 	.word	0x00000000
        /*0050*/ 	.short	0x0002
        /*0052*/ 	.short	0x0010
        /*0054*/ 	.byte	0x00, 0xf4, 0x21, 0x00


	//----- nvinfo : EIATTR_KPARAM_INFO
	.align		4
.L_21:
        /*0058*/ 	.byte	0x04, 0x17
        /*005a*/ 	.short	(.L_23 - .L_22)
.L_22:
        /*005c*/ 	.word	0x00000000
        /*0060*/ 	.short	0x0001
        /*0062*/ 	.short	0x0008
        /*0064*/ 	.byte	0x00, 0xf4, 0x21, 0x00


	//----- nvinfo : EIATTR_KPARAM_INFO
	.align		4
.L_23:
        /*0068*/ 	.byte	0x04, 0x17
        /*006a*/ 	.short	(.L_25 - .L_24)
.L_24:
        /*006c*/ 	.word	0x00000000
        /*0070*/ 	.short	0x0000
        /*0072*/ 	.short	0x0000
        /*0074*/ 	.byte	0x00, 0xf4, 0x21, 0x00


	//----- nvinfo : EIATTR_SPARSE_MMA_MASK
	.align		4
.L_25:
        /*0078*/ 	.byte	0x03, 0x50
        /*007a*/ 	.short	0x0000


	//----- nvinfo : EIATTR_MAXREG_COUNT
	.align		4
        /*007c*/ 	.byte	0x03, 0x1b
        /*007e*/ 	.short	0x00ff


	//----- nvinfo : EIATTR_EXIT_INSTR_OFFSETS
	.align		4
        /*0080*/ 	.byte	0x04, 0x1c
        /*0082*/ 	.short	(.L_27 - .L_26)


	//   ....[0]....
.L_26:
        /*0084*/ 	.word	0x000002d0


	//   ....[1]....
        /*0088*/ 	.word	0x000002f0


	//----- nvinfo : EIATTR_REQNTID
	.align		4
.L_27:
        /*008c*/ 	.byte	0x04, 0x10
        /*008e*/ 	.short	(.L_29 - .L_28)
.L_28:
        /*0090*/ 	.word	0x00000080
        /*0094*/ 	.word	0x00000001
        /*0098*/ 	.word	0x00000001


	//----- nvinfo : EIATTR_CBANK_PARAM_SIZE
	.align		4
.L_29:
        /*009c*/ 	.byte	0x03, 0x19
        /*009e*/ 	.short	0x0034


	//----- nvinfo : EIATTR_PARAM_CBANK
	.align		4
        /*00a0*/ 	.byte	0x04, 0x0a
        /*00a2*/ 	.short	(.L_31 - .L_30)
	.align		4
.L_30:
        /*00a4*/ 	.word	index@(.nv.constant0.triton_poi_fused__native_batch_norm_legit_no_training_21)
        /*00a8*/ 	.short	0x0210
        /*00aa*/ 	.short	0x0034


	//----- nvinfo : EIATTR_SW_WAR
	.align		4
.L_31:
        /*00ac*/ 	.byte	0x04, 0x36
        /*00ae*/ 	.short	(.L_33 - .L_32)
.L_32:
        /*00b0*/ 	.word	0x00000008
.L_33:


//--------------------- .nv.callgraph             --------------------------
	.section	.nv.callgraph,"",@"SHT_CUDA_CALLGRAPH"
	.align	4
	.sectionentsize	8
	.align		4
        /*0000*/ 	.word	0x00000000
	.align		4
        /*0004*/ 	.word	0xffffffff
	.align		4
        /*0008*/ 	.word	0x00000000
	.align		4
        /*000c*/ 	.word	0xfffffffe
	.align		4
        /*0010*/ 	.word	0x00000000
	.align		4
        /*0014*/ 	.word	0xfffffffd
	.align		4
        /*0018*/ 	.word	0x00000000
	.align		4
        /*001c*/ 	.word	0xfffffffc


//--------------------- .nv.constant4             --------------------------
	.section	.nv.constant4,"a",@progbits
	.align	8
	.align		8
.nv.constant4:
        /*0000*/ 	.dword	_$_str
	.align		8
        /*0008*/ 	.dword	_$_str_$_2


//--------------------- .text.triton_poi_fused__native_batch_norm_legit_no_training_21 --------------------------
	.section	.text.triton_poi_fused__native_batch_norm_legit_no_training_21,"ax",@progbits
	.align	128
        .global         triton_poi_fused__native_batch_norm_legit_no_training_21
        .type           triton_poi_fused__native_batch_norm_legit_no_training_21,@function
        .size           triton_poi_fused__native_batch_norm_legit_no_training_21,(.L_x_1 - triton_poi_fused__native_batch_norm_legit_no_training_21)
        .other          triton_poi_fused__native_batch_norm_legit_no_training_21,@"STO_CUDA_ENTRY STV_DEFAULT"
triton_poi_fused__native_batch_norm_legit_no_training_21:
.text.triton_poi_fused__native_batch_norm_legit_no_training_21:
[----:B------:R-:W0:Y:S01]  /*0000*/  LDC R1, c[0x0][0x28] ;  /* 0x00000a00ff017b82 */ /* 0x000e220000000800 */
[----:B------:R-:W1:Y:S07]  /*0010*/  S2R R0, SR_TID.X ;  /* 0x0000000000007919 */ /* 0x000e6e0000002100 */
[----:B------:R-:W2:Y:S01]  /*0020*/  LDC.64 R8, c[0x0][0x220] ;  /* 0x00008800ff087b82 */ /* 0x000ea20000000a00 */
[----:B------:R-:W-:Y:S01]  /*0030*/  HFMA2.MMA R14, -RZ, RZ, 0, 0 ;  /* 0x00000000ff0e7435 */ /* 0x000fe200000001ff */
[----:B------:R-:W-:Y:S01]  /*0040*/  ULDC.64 UR4, c[0x0][0x208] ;  /* 0x0000820000047ab9 */ /* 0x000fe20000000a00 */
[----:B------:R-:W3:Y:S05]  /*0050*/  S2R R3, SR_CTAID.X ;  /* 0x0000000000037919 */ /* 0x000eea0000002500 */
[----:B------:R-:W4:Y:S08]  /*0060*/  LDC.64 R4, c[0x0][0x210] ;  /* 0x00008400ff047b82 */ /* 0x000f300000000a00 */
[----:B------:R-:W5:Y:S08]  /*0070*/  LDC.64 R6, c[0x0][0x218] ;  /* 0x00008600ff067b82 */ /* 0x000f700000000a00 */
[----:B------:R-:W5:Y:S01]  /*0080*/  LDC.64 R10, c[0x0][0x228] ;  /* 0x00008a00ff0a7b82 */ /* 0x000f620000000a00 */
[----:B-1----:R-:W-:-:S07]  /*0090*/  LOP3.LUT R0, R0, 0x7f, RZ, 0xc0, !PT ;  /* 0x0000007f00007812 */ /* 0x002fce00078ec0ff */
[----:B------:R-:W1:Y:S01]  /*00a0*/  LDC.64 R12, c[0x0][0x230] ;  /* 0x00008c00ff0c7b82 */ /* 0x000e620000000a00 */
[----:B---3--:R-:W-:-:S04]  /*00b0*/  LEA R0, R3, R0, 0x7 ;  /* 0x0000000003007211 */ /* 0x008fc800078e38ff */
[C---:B------:R-:W-:Y:S01]  /*00c0*/  ISETP.GE.AND P2, PT, R0.reuse, 0xc00, PT ;  /* 0x00000c000000780c */ /* 0x040fe20003f46270 */
[----:B------:R-:W-:-:S05]  /*00d0*/  IMAD.HI R2, R0, 0x2aaaaaab, RZ ;  /* 0x2aaaaaab00027827 */ /* 0x000fca00078e02ff */
[----:B------:R-:W-:-:S04]  /*00e0*/  SHF.R.U32.HI R3, RZ, 0x1f, R2 ;  /* 0x0000001fff037819 */ /* 0x000fc80000011602 */
[----:B------:R-:W-:-:S05]  /*00f0*/  LEA.HI R3, R2, R3, RZ, 0x1d ;  /* 0x0000000302037211 */ /* 0x000fca00078fe8ff */
[----:B------:R-:W-:-:S04]  /*0100*/  IMAD R15, R3, -0x30, R0 ;  /* 0xffffffd0030f7824 */ /* 0x000fc800078e0200 */
[----:B--2---:R-:W-:-:S05]  /*0110*/  IMAD.WIDE R8, R15, 0x4, R8 ;  /* 0x000000040f087825 */ /* 0x004fca00078e0208 */
[----:B------:R2:W3:Y:S01]  /*0120*/  @!P2 LDG.E.EL R14, desc[UR4][R8.64] ;  /* 0x00000004080ea981 */ /* 0x0004e2000c2e1900 */
[----:B------:R-:W-:Y:S01]  /*0130*/  CS2R R2, SRZ ;  /* 0x0000000000027805 */ /* 0x000fe2000001ff00 */
[----:B----4-:R-:W-:-:S04]  /*0140*/  IMAD.WIDE R4, R0, 0x4, R4 ;  /* 0x0000000400047825 */ /* 0x010fc800078e0204 */
[C---:B-----5:R-:W-:Y:S01]  /*0150*/  IMAD.WIDE R6, R15.reuse, 0x4, R6 ;  /* 0x000000040f067825 */ /* 0x060fe200078e0206 */
[----:B------:R4:W5:Y:S03]  /*0160*/  @!P2 LDG.E R2, desc[UR4][R4.64] ;  /* 0x000000040402a981 */ /* 0x000966000c1e1900 */
[C---:B0-2---:R-:W-:Y:S01]  /*0170*/  IMAD.WIDE R8, R15.reuse, 0x4, R10 ;  /* 0x000000040f087825 */ /* 0x045fe200078e020a */
[----:B------:R0:W5:Y:S03]  /*0180*/  @!P2 LDG.E.EL R3, desc[UR4][R6.64] ;  /* 0x000000040603a981 */ /* 0x000166000c2e1900 */
[----:B-1----:R-:W-:Y:S01]  /*0190*/  IMAD.WIDE R10, R15, 0x4, R12 ;  /* 0x000000040f0a7825 */ /* 0x002fe200078e020c */
[----:B------:R-:W-:Y:S01]  /*01a0*/  CS2R R12, SRZ ;  /* 0x00000000000c7805 */ /* 0x000fe2000001ff00 */
[----:B----4-:R-:W1:Y:S05]  /*01b0*/  LDC.64 R4, c[0x0][0x238] ;  /* 0x00008e00ff047b82 */ /* 0x010e6a0000000a00 */
[----:B------:R-:W2:Y:S04]  /*01c0*/  @!P2 LDG.E.EL R12, desc[UR4][R8.64] ;  /* 0x00000004080ca981 */ /* 0x000ea8000c2e1900 */
[----:B------:R-:W2:Y:S01]  /*01d0*/  @!P2 LDG.E.EL R13, desc[UR4][R10.64] ;  /* 0x000000040a0da981 */ /* 0x000ea2000c2e1900 */
[----:B0-----:R-:W-:Y:S01]  /*01e0*/  MOV R6, 0x3e800000 ;  /* 0x3e80000000067802 */ /* 0x001fe20000000f00 */
[----:B---3--:R-:W-:-:S04]  /*01f0*/  FADD R14, R14, 9.9999997473787516356e-06 ;  /* 0x3727c5ac0e0e7421 */ /* 0x008fc80000000000 */
[----:B------:R-:W0:Y:S01]  /*0200*/  MUFU.SQRT R15, R14 ;  /* 0x0000000e000f7308 */ /* 0x000e220000002000 */
[----:B-----5:R-:W-:Y:S01]  /*0210*/  FADD R2, -R3, R2 ;  /* 0x0000000203027221 */ /* 0x020fe20000000100 */
[C---:B0-----:R-:W-:Y:S02]  /*0220*/  FSETP.GT.AND P0, PT, R15.reuse, 8.50705917302346158658e+37, PT ;  /* 0x7e8000000f00780b */ /* 0x041fe40003f04000 */
[----:B------:R-:W-:Y:S02]  /*0230*/  FSETP.GEU.AND P1, PT, R15, 1.175494350822287508e-38, PT ;  /* 0x008000000f00780b */ /* 0x000fe40003f2e000 */
[----:B------:R-:W-:-:S09]  /*0240*/  FSEL R6, R6, 1, P0 ;  /* 0x3f80000006067808 */ /* 0x000fd20000000000 */
[----:B------:R-:W-:Y:S02]  /*0250*/  @P0 FMUL R15, R15, 0.25 ;  /* 0x3e8000000f0f0820 */ /* 0x000fe40000400000 */
[----:B------:R-:W-:Y:S02]  /*0260*/  @!P1 FMUL R6, R6, 16777216 ;  /* 0x4b80000006069820 */ /* 0x000fe40000400000 */
[----:B------:R-:W-:-:S06]  /*0270*/  @!P1 FMUL R15, R15, 16777216 ;  /* 0x4b8000000f0f9820 */ /* 0x000fcc0000400000 */
[----:B------:R-:W0:Y:S02]  /*0280*/  MUFU.RCP R15, R15 ;  /* 0x0000000f000f7308 */ /* 0x000e240000001000 */
[----:B0-----:R-:W-:-:S04]  /*0290*/  FMUL R3, R15, R6 ;  /* 0x000000060f037220 */ /* 0x001fc80000400000 */
[----:B------:R-:W-:Y:S01]  /*02a0*/  FMUL R6, R2, R3 ;  /* 0x0000000302067220 */ /* 0x000fe20000400000 */
[----:B-1----:R-:W-:-:S04]  /*02b0*/  IMAD.WIDE R2, R0, 0x4, R4 ;  /* 0x0000000400027825 */ /* 0x002fc800078e0204 */
[----:B--2---:R-:W-:Y:S01]  /*02c0*/  FFMA R13, R6, R12, R13 ;  /* 0x0000000c060d7223 */ /* 0x004fe2000000000d */
[----:B------:R-:W-:Y:S06]  /*02d0*/  @P2 EXIT ;  /* 0x000000000000294d */ /* 0x000fec0003800000 */
[----:B------:R-:W-:Y:S01]  /*02e0*/  STG.E desc[UR4][R2.64], R13 ;  /* 0x0000000d02007986 */ /* 0x000fe2000c101904 */
[----:B------:R-:W-:Y:S05]  /*02f0*/  EXIT ;  /* 0x000000000000794d */ /* 0x000fea0003800000 */
.L_x_0:
[----:B------:R-:W-:-:S00]  /*0300*/  BRA `(.L_x_0) ;  /* 0xfffffffc00fc7947 */ /* 0x000fc0000383ffff */
[----:B------:R-:W-:-:S00]  /*0310*/  NOP ;  /* 0x0000000000007918 */ /* 0x000fc00000000000 */
        /* <DEDUP_REMOVED lines=14> */
.L_x_1:


//--------------------- .nv.global.init           --------------------------
	.section	.nv.global.init,"aw",@progbits
.nv.global.init:
	.type		_$_str,@object
	.size		_$_str,(_$_str_$_2 - _$_str)
_$_str:
        /*0000*/ 	.byte	0x5f, 0x5f, 0x43, 0x55, 0x44, 0x41, 0x5f, 0x46, 0x54, 0x5a, 0x00
	.type		_$_str_$_2,@object
	.size		_$_str_$_2,(.L_1 - _$_str_$_2)
_$_str_$_2:
        /*000b*/ 	.byte	0x5f, 0x5f, 0x43, 0x55, 0x44, 0x41, 0x5f, 0x50, 0x52, 0x45, 0x43, 0x5f, 0x53, 0x51, 0x52, 0x54
        /*001b*/ 	.byte	0x00
.L_1:


//--------------------- .nv.constant0.triton_poi_fused__native_batch_norm_legit_no_training_21 --------------------------
	.section	.nv.constant0.triton_poi_fused__native_batch_norm_legit_no_training_21,"a",@progbits
	.sectionflags	@""
	.align	4
.nv.constant0.triton_poi_fused__native_batch_norm_legit_no_training_21:
	.zero		580
